	.headerflags	@"EF_CUDA_TEXMODE_UNIFIED EF_CUDA_64BIT_ADDRESS EF_CUDA_ACCELERATORS EF_CUDA_SM90 EF_CUDA_VIRTUAL_SM(EF_CUDA_SM90)"
	.elftype	@"ET_EXEC"


//--------------------- .nv.info                  --------------------------
	.section	.nv.info,"",@"SHT_CUDA_INFO"
	.align	4


	//----- nvinfo : EIATTR_REGCOUNT
	.align		4
        /*0000*/ 	.byte	0x04, 0x2f
        /*0002*/ 	.short	(.L_3 - .L_2)
	.align		4
.L_2:
        /*0004*/ 	.word	index@(triton_poi_fused__native_batch_norm_legit_no_training_cat_convolution_relu_34)
        /*0008*/ 	.word	0x00000016


	//----- nvinfo : EIATTR_MIN_STACK_SIZE
	.align		4
.L_3:
        /*000c*/ 	.byte	0x04, 0x12
        /*000e*/ 	.short	(.L_5 - .L_4)
	.align		4
.L_4:
        /*0010*/ 	.word	index@(triton_poi_fused__native_batch_norm_legit_no_training_cat_convolution_relu_34)
        /*0014*/ 	.word	0x00000000


	//----- nvinfo : EIATTR_FRAME_SIZE
	.align		4
.L_5:
        /*0018*/ 	.byte	0x04, 0x11
        /*001a*/ 	.short	(.L_7 - .L_6)
	.align		4
.L_6:
        /*001c*/ 	.word	index@(triton_poi_fused__native_batch_norm_legit_no_training_cat_convolution_relu_34)
        /*0020*/ 	.word	0x00000000


	//----- nvinfo : EIATTR_MIN_STACK_SIZE
	.align		4
.L_7:
        /*0024*/ 	.byte	0x04, 0x12
        /*0026*/ 	.short	(.L_9 - .L_8)
	.align		4
.L_8:
        /*0028*/ 	.word	index@(triton_poi_fused__native_batch_norm_legit_no_training_cat_convolution_relu_34)
        /*002c*/ 	.word	0x00000000
.L_9:


//--------------------- .nv.info.triton_poi_fused__native_batch_norm_legit_no_training_cat_convolution_relu_34 --------------------------
	.section	.nv.info.triton_poi_fused__native_batch_norm_legit_no_training_cat_convolution_relu_34,"",@"SHT_CUDA_INFO"
	.sectionflags	@""
	.align	4


	//----- nvinfo : EIATTR_CUDA_API_VERSION
	.align		4
        /*0000*/ 	.byte	0x04, 0x37
        /*0002*/ 	.short	(.L_11 - .L_10)
.L_10:
        /*0004*/ 	.word	0x0000007c


	//----- nvinfo : EIATTR_KPARAM_INFO
	.align		4
.L_11:
        /*0008*/ 	.byte	0x04, 0x17
        /*000a*/ 	.short	(.L_13 - .L_12)
.L_12:
        /*000c*/ 	.word	0x00000000
        /*0010*/ 	.short	0x0008
        /*0012*/ 	.short	0x0040
        /*0014*/ 	.byte	0x00, 0xf0, 0x11, 0x00


	//----- nvinfo : EIATTR_KPARAM_INFO
	.align		4
.L_13:
        /*0018*/ 	.byte	0x04, 0x17
        /*001a*/ 	.short	(.L_15 - .L_14)
.L_14:
        /*001c*/ 	.word	0x00000000
        /*0020*/ 	.short	0x0007
        /*0022*/ 	.short	0x0038
        /*0024*/ 	.byte	0x00, 0xf4, 0x21, 0x00


	//----- nvinfo : EIATTR_KPARAM_INFO
	.align		4
.L_15:
        /*0028*/ 	.byte	0x04, 0x17
        /*002a*/ 	.short	(.L_17 - .L_16)
.L_16:
        /*002c*/ 	.word	0x00000000
        /*0030*/ 	.short	0x0006
        /*0032*/ 	.short	0x0030
        /*0034*/ 	.byte	0x00, 0xf4, 0x21, 0x00


	//----- nvinfo : EIATTR_KPARAM_INFO
	.align		4
.L_17:
        /*0038*/ 	.byte	0x04, 0x17
        /*003a*/ 	.short	(.L_19 - .L_18)
.L_18:
        /*003c*/ 	.word	0x00000000
        /*0040*/ 	.short	0x0005
        /*0042*/ 	.short	0x0028
        /*0044*/ 	.byte	0x00, 0xf4, 0x21, 0x00


	//----- nvinfo : EIATTR_KPARAM_INFO
	.align		4
.L_19:
        /*0048*/ 	.byte	0x04, 0x17
        /*004a*/ 	.short	(.L_21 - .L_20)
.L_20:
        /*004c*/ 	.word	0x00000000
        /*0050*/ 	.short	0x0004
        /*0052*/ 	.short	0x0020
        /*0054*/ 	.byte	0x00, 0xf4, 0x21, 0x00


	//----- nvinfo : EIATTR_KPARAM_INFO
	.align		4
.L_21:
        /*0058*/ 	.byte	0x04, 0x17
        /*005a*/ 	.short	(.L_23 - .L_22)
.L_22:
        /*005c*/ 	.word	0x00000000
        /*0060*/ 	.short	0x0003
        /*0062*/ 	.short	0x0018
        /*0064*/ 	.byte	0x00, 0xf4, 0x21, 0x00


	//----- nvinfo : EIATTR_KPARAM_INFO
	.align		4
.L_23:
        /*0068*/ 	.byte	0x04, 0x17
        /*006a*/ 	.short	(.L_25 - .L_24)
.L_24:
        /*006c*/ 	.word	0x00000000
        /*0070*/ 	.short	0x0002
        /*0072*/ 	.short	0x0010
        /*0074*/ 	.byte	0x00, 0xf4, 0x21, 0x00


	//----- nvinfo : EIATTR_KPARAM_INFO
	.align		4
.L_25:
        /*0078*/ 	.byte	0x04, 0x17
        /*007a*/ 	.short	(.L_27 - .L_26)
.L_26:
        /*007c*/ 	.word	0x00000000
        /*0080*/ 	.short	0x0001
        /*0082*/ 	.short	0x0008
        /*0084*/ 	.byte	0x00, 0xf4, 0x21, 0x00


	//----- nvinfo : EIATTR_KPARAM_INFO
	.align		4
.L_27:
        /*0088*/ 	.byte	0x04, 0x17
        /*008a*/ 	.short	(.L_29 - .L_28)
.L_28:
        /*008c*/ 	.word	0x00000000
        /*0090*/ 	.short	0x0000
        /*0092*/ 	.short	0x0000
        /*0094*/ 	.byte	0x00, 0xf4, 0x21, 0x00


	//----- nvinfo : EIATTR_SPARSE_MMA_MASK
	.align		4
.L_29:
        /*0098*/ 	.byte	0x03, 0x50
        /*009a*/ 	.short	0x0000


	//----- nvinfo : EIATTR_MAXREG_COUNT
	.align		4
        /*009c*/ 	.byte	0x03, 0x1b
        /*009e*/ 	.short	0x00ff


	//----- nvinfo : EIATTR_EXIT_INSTR_OFFSETS
	.align		4
        /*00a0*/ 	.byte	0x04, 0x1c
        /*00a2*/ 	.short	(.L_31 - .L_30)


	//   ....[0]....
.L_30:
        /*00a4*/ 	.word	0x00000450


	//----- nvinfo : EIATTR_REQNTID
	.align		4
.L_31:
        /*00a8*/ 	.byte	0x04, 0x10
        /*00aa*/ 	.short	(.L_33 - .L_32)
.L_32:
        /*00ac*/ 	.word	0x00000100
        /*00b0*/ 	.word	0x00000001
        /*00b4*/ 	.word	0x00000001


	//----- nvinfo : EIATTR_CBANK_PARAM_SIZE
	.align		4
.L_33:
        /*00b8*/ 	.byte	0x03, 0x19
        /*00ba*/ 	.short	0x0044


	//----- nvinfo : EIATTR_PARAM_CBANK
	.align		4
        /*00bc*/ 	.byte	0x04, 0x0a
        /*00be*/ 	.short	(.L_35 - .L_34)
	.align		4
.L_34:
        /*00c0*/ 	.word	index@(.nv.constant0.triton_poi_fused__native_batch_norm_legit_no_training_cat_convolution_relu_34)
        /*00c4*/ 	.short	0x0210
        /*00c6*/ 	.short	0x0044


	//----- nvinfo : EIATTR_SW_WAR
	.align		4
.L_35:
        /*00c8*/ 	.byte	0x04, 0x36
        /*00ca*/ 	.short	(.L_37 - .L_36)
.L_36:
        /*00cc*/ 	.word	0x00000008
.L_37:


//--------------------- .nv.callgraph             --------------------------
	.section	.nv.callgraph,"",@"SHT_CUDA_CALLGRAPH"
	.align	4
	.sectionentsize	8
	.align		4
        /*0000*/ 	.word	0x00000000
	.align		4
        /*0004*/ 	.word	0xffffffff
	.align		4
        /*0008*/ 	.word	0x00000000
	.align		4
        /*000c*/ 	.word	0xfffffffe
	.align		4
        /*0010*/ 	.word	0x00000000
	.align		4
        /*0014*/ 	.word	0xfffffffd
	.align		4
        /*0018*/ 	.word	0x00000000
	.align		4
        /*001c*/ 	.word	0xfffffffc


//--------------------- .nv.constant4             --------------------------
	.section	.nv.constant4,"a",@progbits
	.align	8
	.align		8
.nv.constant4:
        /*0000*/ 	.dword	_$_str
	.align		8
        /*0008*/ 	.dword	_$_str_$_2


//--------------------- .text.triton_poi_fused__native_batch_norm_legit_no_training_cat_convolution_relu_34 --------------------------
	.section	.text.triton_poi_fused__native_batch_norm_legit_no_training_cat_convolution_relu_34,"ax",@progbits
	.align	128
        .global         triton_poi_fused__native_batch_norm_legit_no_training_cat_convolution_relu_34
        .type           triton_poi_fused__native_batch_norm_legit_no_training_cat_convolution_relu_34,@function
        .size           triton_poi_fused__native_batch_norm_legit_no_training_cat_convolution_relu_34,(.L_x_1 - triton_poi_fused__native_batch_norm_legit_no_training_cat_convolution_relu_34)
        .other          triton_poi_fused__native_batch_norm_legit_no_training_cat_convolution_relu_34,@"STO_CUDA_ENTRY STV_DEFAULT"
triton_poi_fused__native_batch_norm_legit_no_training_cat_convolution_relu_34:
.text.triton_poi_fused__native_batch_norm_legit_no_training_cat_convolution_relu_34:
[----:B------:R-:W-:Y:S01]  /*0000*/  LDC R1, c[0x0][0x28] ;  /* 0x00000a00ff017b82 */ /* 0x000fe20000000800 */
[----:B------:R-:W1:Y:S07]  /*0010*/  S2R R0, SR_TID.X ;  /* 0x0000000000007919 */ /* 0x000e6e0000002100 */
[----:B------:R-:W2:Y:S01]  /*0020*/  LDC.64 R12, c[0x0][0x228] ;  /* 0x00008a00ff0c7b82 */ /* 0x000ea20000000a00 */
[----:B------:R-:W-:Y:S01]  /*0030*/  ULDC.64 UR4, c[0x0][0x208] ;  /* 0x0000820000047ab9 */ /* 0x000fe20000000a00 */
[----:B------:R-:W3:Y:S06]  /*0040*/  S2R R5, SR_CTAID.X ;  /* 0x0000000000057919 */ /* 0x000eec0000002500 */
[----:B------:R-:W4:Y:S08]  /*0050*/  LDC.64 R10, c[0x0][0x218] ;  /* 0x00008600ff0a7b82 */ /* 0x000f300000000a00 */
[----:B------:R-:W5:Y:S08]  /*0060*/  LDC.64 R14, c[0x0][0x220] ;  /* 0x00008800ff0e7b82 */ /* 0x000f700000000a00 */
[----:B------:R-:W5:Y:S01]  /*0070*/  LDC.64 R16, c[0x0][0x230] ;  /* 0x00008c00ff107b82 */ /* 0x000f620000000a00 */
[----:B-1----:R-:W-:-:S07]  /*0080*/  SHF.L.U32 R0, R0, 0x1, RZ ;  /* 0x0000000100007819 */ /* 0x002fce00000006ff */
[----:B------:R-:W1:Y:S01]  /*0090*/  LDC.64 R6, c[0x0][0x238] ;  /* 0x00008e00ff067b82 */ /* 0x000e620000000a00 */
[----:B---3--:R-:W-:Y:S02]  /*00a0*/  SHF.R.S32.HI R3, RZ, 0x16, R5 ;  /* 0x00000016ff037819 */ /* 0x008fe40000011405 */
[----:B------:R-:W-:Y:S02]  /*00b0*/  LOP3.LUT R0, R0, 0x1fe, RZ, 0xc0, !PT ;  /* 0x000001fe00007812 */ /* 0x000fe400078ec0ff */
[----:B------:R-:W-:Y:S02]  /*00c0*/  SGXT R3, R3, 0x1 ;  /* 0x000000010303781a */ /* 0x000fe40000000200 */
[----:B------:R-:W-:-:S04]  /*00d0*/  LEA R0, R5, R0, 0x9 ;  /* 0x0000000005007211 */ /* 0x000fc800078e48ff */
[----:B------:R-:W-:-:S04]  /*00e0*/  LEA.HI R3, R3, R0, RZ, 0xc ;  /* 0x0000000003037211 */ /* 0x000fc800078f60ff */
[----:B------:R-:W-:-:S04]  /*00f0*/  SHF.R.S32.HI R3, RZ, 0xc, R3 ;  /* 0x0000000cff037819 */ /* 0x000fc80000011403 */
[----:B------:R-:W-:-:S04]  /*0100*/  LEA.HI R2, R3, R3, RZ, 0x5 ;  /* 0x0000000303027211 */ /* 0x000fc800078f28ff */
[----:B------:R-:W-:-:S04]  /*0110*/  LOP3.LUT R2, R2, 0xffffffe0, RZ, 0xc0, !PT ;  /* 0xffffffe002027812 */ /* 0x000fc800078ec0ff */
[----:B------:R-:W-:Y:S02]  /*0120*/  IADD3 R19, R3, -R2, RZ ;  /* 0x8000000203137210 */ /* 0x000fe40007ffe0ff */
[----:B------:R-:W3:Y:S03]  /*0130*/  LDC.64 R2, c[0x0][0x210] ;  /* 0x00008400ff027b82 */ /* 0x000ee60000000a00 */
[----:B--2---:R-:W-:-:S05]  /*0140*/  IMAD.WIDE R12, R19, 0x4, R12 ;  /* 0x00000004130c7825 */ /* 0x004fca00078e020c */
[----:B------:R-:W2:Y:S01]  /*0150*/  LDG.E.EL R18, desc[UR4][R12.64] ;  /* 0x000000040c127981 */ /* 0x000ea2000c2e1900 */
[----:B----4-:R-:W-:-:S04]  /*0160*/  IMAD.WIDE R10, R19, 0x4, R10 ;  /* 0x00000004130a7825 */ /* 0x010fc800078e020a */
[C---:B-----5:R-:W-:Y:S01]  /*0170*/  IMAD.WIDE R14, R19.reuse, 0x4, R14 ;  /* 0x00000004130e7825 */ /* 0x060fe200078e020e */
[----:B------:R4:W5:Y:S04]  /*0180*/  LDG.E.EL R8, desc[UR4][R10.64] ;  /* 0x000000040a087981 */ /* 0x000968000c2e1900 */
[----:B------:R1:W5:Y:S01]  /*0190*/  LDG.E.EL R9, desc[UR4][R14.64] ;  /* 0x000000040e097981 */ /* 0x000362000c2e1900 */
[----:B---3--:R-:W-:Y:S01]  /*01a0*/  IMAD.WIDE R2, R0, 0x4, R2 ;  /* 0x0000000400027825 */ /* 0x008fe200078e0202 */
[----:B----4-:R-:W3:Y:S04]  /*01b0*/  LDC.64 R10, c[0x0][0x240] ;  /* 0x00009000ff0a7b82 */ /* 0x010ee80000000a00 */
[----:B------:R-:W5:Y:S01]  /*01c0*/  LDG.E.64 R4, desc[UR4][R2.64] ;  /* 0x0000000402047981 */ /* 0x000f62000c1e1b00 */
[----:B0-----:R-:W-:-:S04]  /*01d0*/  IMAD.WIDE R16, R19, 0x4, R16 ;  /* 0x0000000413107825 */ /* 0x001fc800078e0210 */
[----:B-1----:R-:W-:Y:S01]  /*01e0*/  IMAD.WIDE R6, R19, 0x4, R6 ;  /* 0x0000000413067825 */ /* 0x002fe200078e0206 */
[----:B------:R-:W4:Y:S04]  /*01f0*/  LDG.E.EL R12, desc[UR4][R16.64] ;  /* 0x00000004100c7981 */ /* 0x000f28000c2e1900 */
[----:B------:R0:W4:Y:S01]  /*0200*/  LDG.E.EL R13, desc[UR4][R6.64] ;  /* 0x00000004060d7981 */ /* 0x000122000c2e1900 */
[----:B------:R-:W-:Y:S01]  /*0210*/  IMAD.MOV.U32 R14, RZ, RZ, 0x3e800000 ;  /* 0x3e800000ff0e7424 */ /* 0x000fe200078e00ff */
[----:B------:R-:W-:-:S04]  /*0220*/  SHF.R.S32.HI R15, RZ, 0x1f, R0 ;  /* 0x0000001fff0f7819 */ /* 0x000fc80000011400 */
[----:B------:R-:W-:Y:S01]  /*0230*/  LEA.HI R15, R15, R0, RZ, 0x11 ;  /* 0x000000000f0f7211 */ /* 0x000fe200078f88ff */
[----:B0-----:R-:W0:Y:S03]  /*0240*/  LDC.64 R6, c[0x0][0x248] ;  /* 0x00009200ff067b82 */ /* 0x001e260000000a00 */
[C---:B------:R-:W-:Y:S02]  /*0250*/  SHF.L.U32 R16, R15.reuse, 0x2, RZ ;  /* 0x000000020f107819 */ /* 0x040fe400000006ff */
[----:B------:R-:W-:Y:S02]  /*0260*/  LOP3.LUT R15, R15, 0xfffe0000, RZ, 0xc0, !PT ;  /* 0xfffe00000f0f7812 */ /* 0x000fe400078ec0ff */
[----:B------:R-:W-:-:S04]  /*0270*/  LOP3.LUT R16, R16, 0xfff80000, RZ, 0xc0, !PT ;  /* 0xfff8000010107812 */ /* 0x000fc800078ec0ff */
[----:B------:R-:W-:-:S05]  /*0280*/  IADD3 R16, R16, R0, -R15 ;  /* 0x0000000010107210 */ /* 0x000fca0007ffe80f */
[----:B------:R-:W-:Y:S02]  /*0290*/  IMAD.IADD R15, R15, 0x1, R16 ;  /* 0x000000010f0f7824 */ /* 0x000fe400078e0210 */
[----:B---3--:R-:W-:-:S04]  /*02a0*/  IMAD.WIDE R10, R16, 0x4, R10 ;  /* 0x00000004100a7825 */ /* 0x008fc800078e020a */
[----:B0-----:R-:W-:-:S04]  /*02b0*/  IMAD.WIDE R6, R15, 0x4, R6 ;  /* 0x000000040f067825 */ /* 0x001fc800078e0206 */
[----:B--2---:R-:W-:-:S04]  /*02c0*/  FADD R18, R18, 9.9999997473787516356e-06 ;  /* 0x3727c5ac12127421 */ /* 0x004fc80000000000 */
[----:B------:R-:W0:Y:S02]  /*02d0*/  MUFU.SQRT R19, R18 ;  /* 0x0000001200137308 */ /* 0x000e240000002000 */
[C---:B0-----:R-:W-:Y:S02]  /*02e0*/  FSETP.GT.AND P0, PT, R19.reuse, 8.50705917302346158658e+37, PT ;  /* 0x7e8000001300780b */ /* 0x041fe40003f04000 */
[----:B------:R-:W-:-:S11]  /*02f0*/  FSETP.GEU.AND P1, PT, R19, 1.175494350822287508e-38, PT ;  /* 0x008000001300780b */ /* 0x000fd60003f2e000 */
[----:B------:R-:W-:-:S04]  /*0300*/  @P0 FMUL R19, R19, 0.25 ;  /* 0x3e80000013130820 */ /* 0x000fc80000400000 */
[----:B------:R-:W-:-:S06]  /*0310*/  @!P1 FMUL R19, R19, 16777216 ;  /* 0x4b80000013139820 */ /* 0x000fcc0000400000 */
[----:B------:R-:W0:Y:S01]  /*0320*/  MUFU.RCP R19, R19 ;  /* 0x0000001300137308 */ /* 0x000e220000001000 */
[----:B------:R-:W-:Y:S01]  /*0330*/  FSEL R14, R14, 1, P0 ;  /* 0x3f8000000e0e7808 */ /* 0x000fe20000000000 */
[--C-:B-----5:R-:W-:Y:S01]  /*0340*/  FADD R4, R4, R8.reuse ;  /* 0x0000000804047221 */ /* 0x120fe20000000000 */
[----:B------:R-:W-:-:S03]  /*0350*/  FADD R5, R5, R8 ;  /* 0x0000000805057221 */ /* 0x000fc60000000000 */
[----:B------:R-:W-:Y:S01]  /*0360*/  @!P1 FMUL R14, R14, 16777216 ;  /* 0x4b8000000e0e9820 */ /* 0x000fe20000400000 */
[C---:B------:R-:W-:Y:S01]  /*0370*/  FADD R8, -R9.reuse, R4 ;  /* 0x0000000409087221 */ /* 0x040fe20000000100 */
[----:B------:R-:W-:Y:S02]  /*0380*/  FADD R9, -R9, R5 ;  /* 0x0000000509097221 */ /* 0x000fe40000000100 */
[----:B0-----:R-:W-:-:S04]  /*0390*/  FMUL R14, R19, R14 ;  /* 0x0000000e130e7220 */ /* 0x001fc80000400000 */
[-C--:B------:R-:W-:Y:S01]  /*03a0*/  FMUL R8, R8, R14.reuse ;  /* 0x0000000e08087220 */ /* 0x080fe20000400000 */
[----:B------:R-:W-:-:S03]  /*03b0*/  FMUL R14, R9, R14 ;  /* 0x0000000e090e7220 */ /* 0x000fc60000400000 */
[C-C-:B----4-:R-:W-:Y:S01]  /*03c0*/  FFMA R8, R12.reuse, R8, R13.reuse ;  /* 0x000000080c087223 */ /* 0x150fe2000000000d */
[----:B------:R-:W-:-:S04]  /*03d0*/  FFMA R14, R12, R14, R13 ;  /* 0x0000000e0c0e7223 */ /* 0x000fc8000000000d */
[----:B------:R-:W-:Y:S02]  /*03e0*/  FSETP.GEU.AND P0, PT, R8, RZ, PT ;  /* 0x000000ff0800720b */ /* 0x000fe40003f0e000 */
[----:B------:R-:W-:Y:S02]  /*03f0*/  FSETP.GEU.AND P1, PT, R14, RZ, PT ;  /* 0x000000ff0e00720b */ /* 0x000fe40003f2e000 */
[----:B------:R-:W-:Y:S02]  /*0400*/  FSEL R8, R8, RZ, P0 ;  /* 0x000000ff08087208 */ /* 0x000fe40000000000 */
[----:B------:R-:W-:Y:S01]  /*0410*/  FSEL R9, R14, RZ, P1 ;  /* 0x000000ff0e097208 */ /* 0x000fe20000800000 */
[----:B------:R-:W-:Y:S04]  /*0420*/  STG.E.64 desc[UR4][R2.64], R4 ;  /* 0x0000000402007986 */ /* 0x000fe8000c101b04 */
[----:B------:R-:W-:Y:S04]  /*0430*/  STG.E.64 desc[UR4][R10.64], R8 ;  /* 0x000000080a007986 */ /* 0x000fe8000c101b04 */
[----:B------:R-:W-:Y:S01]  /*0440*/  STG.E.64 desc[UR4][R6.64], R8 ;  /* 0x0000000806007986 */ /* 0x000fe2000c101b04 */
[----:B------:R-:W-:Y:S05]  /*0450*/  EXIT ;  /* 0x000000000000794d */ /* 0x000fea0003800000 */
.L_x_0:
[----:B------:R-:W-:-:S00]  /*0460*/  BRA `(.L_x_0) ;  /* 0xfffffffc00fc7947 */ /* 0x000fc0000383ffff */
[----:B------:R-:W-:-:S00]  /*0470*/  NOP ;  /* 0x0000000000007918 */ /* 0x000fc00000000000 */
        /* <DEDUP_REMOVED lines=8> */
.L_x_1:


//--------------------- .nv.global.init           --------------------------
	.section	.nv.global.init,"aw",@progbits
.nv.global.init:
	.type		_$_str,@object
	.size		_$_str,(_$_str_$_2 - _$_str)
_$_str:
        /*0000*/ 	.byte	0x5f, 0x5f, 0x43, 0x55, 0x44, 0x41, 0x5f, 0x46, 0x54, 0x5a, 0x00
	.type		_$_str_$_2,@object
	.size		_$_str_$_2,(.L_1 - _$_str_$_2)
_$_str_$_2:
        /*000b*/ 	.byte	0x5f, 0x5f, 0x43, 0x55, 0x44, 0x41, 0x5f, 0x50, 0x52, 0x45, 0x43, 0x5f, 0x53, 0x51, 0x52, 0x54
        /*001b*/ 	.byte	0x00
.L_1:


//--------------------- .nv.constant0.triton_poi_fused__native_batch_norm_legit_no_training_cat_convolution_relu_34 --------------------------
	.section	.nv.constant0.triton_poi_fused__native_batch_norm_legit_no_training_cat_convolution_relu_34,"a",@progbits
	.sectionflags	@""
	.align	4
.nv.constant0.triton_poi_fused__native_batch_norm_legit_no_training_cat_convolution_relu_34:
	.zero		596
